	.headerflags	@"EF_CUDA_TEXMODE_UNIFIED EF_CUDA_64BIT_ADDRESS EF_CUDA_SM89 EF_CUDA_VIRTUAL_SM(EF_CUDA_SM89)"
	.elftype	@"ET_EXEC"


//--------------------- .nv.info                  --------------------------
	.section	.nv.info,"",@"SHT_CUDA_INFO"
	.align	4


	//----- nvinfo : EIATTR_REGCOUNT
	.align		4
        /*0000*/ 	.byte	0x04, 0x2f
        /*0002*/ 	.short	(.L_2 - .L_1)
	.align		4
.L_1:
        /*0004*/ 	.word	index@(_rms_norm_forward_kernel)
        /*0008*/ 	.word	0x0000001c


	//----- nvinfo : EIATTR_MIN_STACK_SIZE
	.align		4
.L_2:
        /*000c*/ 	.byte	0x04, 0x12
        /*000e*/ 	.short	(.L_4 - .L_3)
	.align		4
.L_3:
        /*0010*/ 	.word	index@(_rms_norm_forward_kernel)
        /*0014*/ 	.word	0x00000000


	//----- nvinfo : EIATTR_FRAME_SIZE
	.align		4
.L_4:
        /*0018*/ 	.byte	0x04, 0x11
        /*001a*/ 	.short	(.L_6 - .L_5)
	.align		4
.L_5:
        /*001c*/ 	.word	index@(_rms_norm_forward_kernel)
        /*0020*/ 	.word	0x00000000


	//----- nvinfo : EIATTR_MIN_STACK_SIZE
	.align		4
.L_6:
        /*0024*/ 	.byte	0x04, 0x12
        /*0026*/ 	.short	(.L_8 - .L_7)
	.align		4
.L_7:
        /*0028*/ 	.word	index@(_rms_norm_forward_kernel)
        /*002c*/ 	.word	0x00000000
.L_8:


//--------------------- .nv.info._rms_norm_forward_kernel --------------------------
	.section	.nv.info._rms_norm_forward_kernel,"",@"SHT_CUDA_INFO"
	.sectionflags	@""
	.align	4


	//----- nvinfo : EIATTR_CUDA_API_VERSION
	.align		4
        /*0000*/ 	.byte	0x04, 0x37
        /*0002*/ 	.short	(.L_10 - .L_9)
.L_9:
        /*0004*/ 	.word	0x0000007c


	//----- nvinfo : EIATTR_PARAM_CBANK
	.align		4
.L_10:
        /*0008*/ 	.byte	0x04, 0x0a
        /*000a*/ 	.short	(.L_12 - .L_11)
	.align		4
.L_11:
        /*000c*/ 	.word	index@(.nv.constant0._rms_norm_forward_kernel)
        /*0010*/ 	.short	0x0160
        /*0012*/ 	.short	0x003c


	//----- nvinfo : EIATTR_CBANK_PARAM_SIZE
	.align		4
.L_12:
        /*0014*/ 	.byte	0x03, 0x19
        /*0016*/ 	.short	0x003c


	//----- nvinfo : EIATTR_KPARAM_INFO
	.align		4
        /*0018*/ 	.byte	0x04, 0x17
        /*001a*/ 	.short	(.L_14 - .L_13)
.L_13:
        /*001c*/ 	.word	0x00000000
        /*0020*/ 	.short	0x0008
        /*0022*/ 	.short	0x0038
        /*0024*/ 	.byte	0x00, 0xf0, 0x11, 0x00


	//----- nvinfo : EIATTR_KPARAM_INFO
	.align		4
.L_14:
        /*0028*/ 	.byte	0x04, 0x17
        /*002a*/ 	.short	(.L_16 - .L_15)
.L_15:
        /*002c*/ 	.word	0x00000000
        /*0030*/ 	.short	0x0007
        /*0032*/ 	.short	0x0034
        /*0034*/ 	.byte	0x00, 0xf0, 0x11, 0x00


	//----- nvinfo : EIATTR_KPARAM_INFO
	.align		4
.L_16:
        /*0038*/ 	.byte	0x04, 0x17
        /*003a*/ 	.short	(.L_18 - .L_17)
.L_17:
        /*003c*/ 	.word	0x00000000
        /*0040*/ 	.short	0x0006
        /*0042*/ 	.short	0x0030
        /*0044*/ 	.byte	0x00, 0xf0, 0x11, 0x00


	//----- nvinfo : EIATTR_KPARAM_INFO
	.align		4
.L_18:
        /*0048*/ 	.byte	0x04, 0x17
        /*004a*/ 	.short	(.L_20 - .L_19)
.L_19:
        /*004c*/ 	.word	0x00000000
        /*0050*/ 	.short	0x0005
        /*0052*/ 	.short	0x0028
        /*0054*/ 	.byte	0x00, 0xf4, 0x21, 0x00


	//----- nvinfo : EIATTR_KPARAM_INFO
	.align		4
.L_20:
        /*0058*/ 	.byte	0x04, 0x17
        /*005a*/ 	.short	(.L_22 - .L_21)
.L_21:
        /*005c*/ 	.word	0x00000000
        /*0060*/ 	.short	0x0004
        /*0062*/ 	.short	0x0020
        /*0064*/ 	.byte	0x00, 0xf4, 0x21, 0x00


	//----- nvinfo : EIATTR_KPARAM_INFO
	.align		4
.L_22:
        /*0068*/ 	.byte	0x04, 0x17
        /*006a*/ 	.short	(.L_24 - .L_23)
.L_23:
        /*006c*/ 	.word	0x00000000
        /*0070*/ 	.short	0x0003
        /*0072*/ 	.short	0x0018
        /*0074*/ 	.byte	0x00, 0xf0, 0x11, 0x00


	//----- nvinfo : EIATTR_KPARAM_INFO
	.align		4
.L_24:
        /*0078*/ 	.byte	0x04, 0x17
        /*007a*/ 	.short	(.L_26 - .L_25)
.L_25:
        /*007c*/ 	.word	0x00000000
        /*0080*/ 	.short	0x0002
        /*0082*/ 	.short	0x0010
        /*0084*/ 	.byte	0x00, 0xf4, 0x21, 0x00


	//----- nvinfo : EIATTR_KPARAM_INFO
	.align		4
.L_26:
        /*0088*/ 	.byte	0x04, 0x17
        /*008a*/ 	.short	(.L_28 - .L_27)
.L_27:
        /*008c*/ 	.word	0x00000000
        /*0090*/ 	.short	0x0001
        /*0092*/ 	.short	0x0008
        /*0094*/ 	.byte	0x00, 0xf0, 0x11, 0x00


	//----- nvinfo : EIATTR_KPARAM_INFO
	.align		4
.L_28:
        /*0098*/ 	.byte	0x04, 0x17
        /*009a*/ 	.short	(.L_30 - .L_29)
.L_29:
        /*009c*/ 	.word	0x00000000
        /*00a0*/ 	.short	0x0000
        /*00a2*/ 	.short	0x0000
        /*00a4*/ 	.byte	0x00, 0xf4, 0x21, 0x00


	//----- nvinfo : EIATTR_MAXREG_COUNT
	.align		4
.L_30:
        /*00a8*/ 	.byte	0x03, 0x1b
        /*00aa*/ 	.short	0x00ff


	//----- nvinfo : EIATTR_COOP_GROUP_MASK_REGIDS
	.align		4
        /*00ac*/ 	.byte	0x04, 0x29
        /*00ae*/ 	.short	(.L_32 - .L_31)


	//   ....[0]....
.L_31:
        /*00b0*/ 	.word	0xffffffff


	//   ....[1]....
        /*00b4*/ 	.word	0xffffffff


	//   ....[2]....
        /*00b8*/ 	.word	0xffffffff


	//   ....[3]....
        /*00bc*/ 	.word	0xffffffff


	//   ....[4]....
        /*00c0*/ 	.word	0xffffffff


	//   ....[5]....
        /*00c4*/ 	.word	0xffffffff


	//   ....[6]....
        /*00c8*/ 	.word	0xffffffff


	//   ....[7]....
        /*00cc*/ 	.word	0xffffffff


	//----- nvinfo : EIATTR_COOP_GROUP_INSTR_OFFSETS
	.align		4
.L_32:
        /*00d0*/ 	.byte	0x04, 0x28
        /*00d2*/ 	.short	(.L_34 - .L_33)


	//   ....[0]....
.L_33:
        /*00d4*/ 	.word	0x000002a0


	//   ....[1]....
        /*00d8*/ 	.word	0x000002c0


	//   ....[2]....
        /*00dc*/ 	.word	0x000002f0


	//   ....[3]....
        /*00e0*/ 	.word	0x00000330


	//   ....[4]....
        /*00e4*/ 	.word	0x00000360


	//   ....[5]....
        /*00e8*/ 	.word	0x000003d0


	//   ....[6]....
        /*00ec*/ 	.word	0x000003f0


	//   ....[7]....
        /*00f0*/ 	.word	0x00000410


	//----- nvinfo : EIATTR_EXIT_INSTR_OFFSETS
	.align		4
.L_34:
        /*00f4*/ 	.byte	0x04, 0x1c
        /*00f6*/ 	.short	(.L_36 - .L_35)


	//   ....[0]....
.L_35:
        /*00f8*/ 	.word	0x00000930


	//   ....[1]....
        /*00fc*/ 	.word	0x00000950


	//----- nvinfo : EIATTR_REQNTID
	.align		4
.L_36:
        /*0100*/ 	.byte	0x04, 0x10
        /*0102*/ 	.short	(.L_38 - .L_37)
.L_37:
        /*0104*/ 	.word	0x00000100
        /*0108*/ 	.word	0x00000001
        /*010c*/ 	.word	0x00000001
.L_38:


//--------------------- .nv.callgraph             --------------------------
	.section	.nv.callgraph,"",@"SHT_CUDA_CALLGRAPH"
	.align	4
	.sectionentsize	8
	.align		4
        /*0000*/ 	.word	0x00000000
	.align		4
        /*0004*/ 	.word	0xffffffff
	.align		4
        /*0008*/ 	.word	0x00000000
	.align		4
        /*000c*/ 	.word	0xfffffffe
	.align		4
        /*0010*/ 	.word	0x00000000
	.align		4
        /*0014*/ 	.word	0xfffffffd
	.align		4
        /*0018*/ 	.word	0x00000000
	.align		4
        /*001c*/ 	.word	0xfffffffc


//--------------------- .nv.rel.action            --------------------------
	.section	.nv.rel.action,"",@"SHT_CUDA_RELOCINFO"
	.align	8
	.sectionentsize	8
        /*0000*/ 	.byte	0x73, 0x00, 0x00, 0x00, 0x00, 0x00, 0x00, 0x00, 0x00, 0x00, 0x00, 0x11, 0x25, 0x00, 0x05, 0x36


//--------------------- .nv.constant4             --------------------------
	.section	.nv.constant4,"a",@progbits
	.align	8
	.align		8
.nv.constant4:
        /*0000*/ 	.dword	_$_str


//--------------------- .nv.constant0._rms_norm_forward_kernel --------------------------
	.section	.nv.constant0._rms_norm_forward_kernel,"a",@progbits
	.sectionflags	@""
	.align	4
.nv.constant0._rms_norm_forward_kernel:
	.zero		412


//--------------------- .text._rms_norm_forward_kernel --------------------------
	.section	.text._rms_norm_forward_kernel,"ax",@progbits
	.sectionflags	@"SHF_BARRIERS=1"
	.sectioninfo	@"SHI_REGISTERS=28"
	.align	128
        .global         _rms_norm_forward_kernel
        .type           _rms_norm_forward_kernel,@function
        .size           _rms_norm_forward_kernel,(.L_x_1 - _rms_norm_forward_kernel)
        .other          _rms_norm_forward_kernel,@"STO_CUDA_ENTRY STV_DEFAULT"
_rms_norm_forward_kernel:
.text._rms_norm_forward_kernel:
[----:B------:R-:W-:Y:S02]  /*0000*/  MOV R1, c[0x0][0x28] ;  /* 0x00000a0000017a02 */ /* 0x000fe40000000f00 */
[----:B------:R-:W0:Y:S01]  /*0010*/  S2R R2, SR_TID.X ;  /* 0x0000000000027919 */ /* 0x000e220000002100 */
[----:B------:R-:W-:Y:S01]  /*0020*/  MOV R8, 0x2 ;  /* 0x0000000200087802 */ /* 0x000fe20000000f00 */
[----:B------:R-:W-:Y:S01]  /*0030*/  CS2R R4, SRZ ;  /* 0x0000000000047805 */ /* 0x000fe2000001ff00 */
[----:B------:R-:W-:Y:S01]  /*0040*/  CS2R R6, SRZ ;  /* 0x0000000000067805 */ /* 0x000fe2000001ff00 */
[----:B------:R-:W1:Y:S01]  /*0050*/  S2R R0, SR_CTAID.X ;  /* 0x0000000000007919 */ /* 0x000e620000002500 */
[----:B------:R-:W-:Y:S01]  /*0060*/  ULDC.64 UR4, c[0x0][0x118] ;  /* 0x0000460000047ab9 */ /* 0x000fe20000000a00 */
[----:B0-----:R-:W-:-:S04]  /*0070*/  SHF.L.U32 R3, R2, 0x3, RZ ;  /* 0x0000000302037819 */ /* 0x001fc800000006ff */
[----:B------:R-:W-:Y:S01]  /*0080*/  LOP3.LUT R3, R3, 0x7f8, RZ, 0xc0, !PT ;  /* 0x000007f803037812 */ /* 0x000fe200078ec0ff */
[----:B-1----:R-:W-:-:S03]  /*0090*/  IMAD R11, R0, c[0x0][0x178], RZ ;  /* 0x00005e00000b7a24 */ /* 0x002fc600078e02ff */
[----:B------:R-:W-:Y:S01]  /*00a0*/  ISETP.GE.AND P1, PT, R3, c[0x0][0x190], PT ;  /* 0x0000640003007a0c */ /* 0x000fe20003f26270 */
[----:B------:R-:W-:-:S06]  /*00b0*/  IMAD.WIDE R10, R11, R8, c[0x0][0x170] ;  /* 0x00005c000b0a7625 */ /* 0x000fcc00078e0208 */
[----:B------:R-:W-:-:S06]  /*00c0*/  IMAD.WIDE.U32 R10, R3, 0x2, R10 ;  /* 0x00000002030a7825 */ /* 0x000fcc00078e000a */
[----:B------:R-:W2:Y:S01]  /*00d0*/  @!P1 LDG.E.128 R4, [R10.64] ;  /* 0x000000040a049981 */ /* 0x000ea2000c1e1d00 */
[----:B------:R-:W-:Y:S01]  /*00e0*/  IMAD.WIDE.U32 R18, R3, R8, c[0x0][0x180] ;  /* 0x0000600003127625 */ /* 0x000fe200078e0008 */
[C---:B------:R-:W-:Y:S02]  /*00f0*/  LOP3.LUT P0, RZ, R2.reuse, 0x1f, RZ, 0xc0, !PT ;  /* 0x0000001f02ff7812 */ /* 0x040fe4000780c0ff */
[----:B------:R-:W-:Y:S02]  /*0100*/  ISETP.GE.AND P2, PT, R2, 0x8, PT ;  /* 0x000000080200780c */ /* 0x000fe40003f46270 */
[----:B--2---:R-:W-:Y:S02]  /*0110*/  SEL R4, R4, RZ, !P1 ;  /* 0x000000ff04047207 */ /* 0x004fe40004800000 */
[----:B------:R-:W-:Y:S02]  /*0120*/  SEL R5, R5, RZ, !P1 ;  /* 0x000000ff05057207 */ /* 0x000fe40004800000 */
[----:B------:R-:W-:-:S02]  /*0130*/  PRMT R14, R4, 0x7632, R14 ;  /* 0x00007632040e7816 */ /* 0x000fc4000000000e */
[----:B------:R-:W-:Y:S02]  /*0140*/  SHF.L.U32 R17, R4, 0x10, RZ ;  /* 0x0000001004117819 */ /* 0x000fe400000006ff */
[----:B------:R-:W-:Y:S02]  /*0150*/  SHF.L.U32 R14, R14, 0x10, RZ ;  /* 0x000000100e0e7819 */ /* 0x000fe400000006ff */
[C---:B------:R-:W-:Y:S02]  /*0160*/  PRMT R16, R5.reuse, 0x7632, R16 ;  /* 0x0000763205107816 */ /* 0x040fe40000000010 */
[----:B------:R-:W-:Y:S01]  /*0170*/  SHF.L.U32 R15, R5, 0x10, RZ ;  /* 0x00000010050f7819 */ /* 0x000fe200000006ff */
[----:B------:R-:W-:Y:S01]  /*0180*/  FMUL R4, R14, R14 ;  /* 0x0000000e0e047220 */ /* 0x000fe20000400000 */
[----:B------:R-:W-:Y:S02]  /*0190*/  SEL R6, R6, RZ, !P1 ;  /* 0x000000ff06067207 */ /* 0x000fe40004800000 */
[----:B------:R-:W-:Y:S01]  /*01a0*/  SHF.L.U32 R16, R16, 0x10, RZ ;  /* 0x0000001010107819 */ /* 0x000fe200000006ff */
[----:B------:R-:W-:Y:S01]  /*01b0*/  FFMA R4, R17, R17, R4 ;  /* 0x0000001111047223 */ /* 0x000fe20000000004 */
[----:B------:R-:W-:-:S02]  /*01c0*/  PRMT R13, R6, 0x7632, R13 ;  /* 0x00007632060d7816 */ /* 0x000fc4000000000d */
[----:B------:R-:W-:Y:S01]  /*01d0*/  SHF.L.U32 R11, R6, 0x10, RZ ;  /* 0x00000010060b7819 */ /* 0x000fe200000006ff */
[----:B------:R-:W-:Y:S01]  /*01e0*/  FFMA R5, R15, R15, R4 ;  /* 0x0000000f0f057223 */ /* 0x000fe20000000004 */
[----:B------:R-:W-:Y:S01]  /*01f0*/  SEL R7, R7, RZ, !P1 ;  /* 0x000000ff07077207 */ /* 0x000fe20004800000 */
[----:B------:R-:W-:Y:S02]  /*0200*/  IMAD.U32 R13, R13, 0x10000, RZ ;  /* 0x000100000d0d7824 */ /* 0x000fe400078e00ff */
[----:B------:R-:W-:Y:S01]  /*0210*/  FFMA R4, R16, R16, R5 ;  /* 0x0000001010047223 */ /* 0x000fe20000000005 */
[C---:B------:R-:W-:Y:S02]  /*0220*/  PRMT R12, R7.reuse, 0x7632, R12 ;  /* 0x00007632070c7816 */ /* 0x040fe4000000000c */
[----:B------:R-:W-:Y:S01]  /*0230*/  SHF.L.U32 R10, R7, 0x10, RZ ;  /* 0x00000010070a7819 */ /* 0x000fe200000006ff */
[----:B------:R-:W-:Y:S01]  /*0240*/  FFMA R4, R11, R11, R4 ;  /* 0x0000000b0b047223 */ /* 0x000fe20000000004 */
[----:B------:R-:W-:Y:S01]  /*0250*/  SHF.L.U32 R12, R12, 0x10, RZ ;  /* 0x000000100c0c7819 */ /* 0x000fe200000006ff */
[----:B------:R-:W-:-:S02]  /*0260*/  CS2R R6, SRZ ;  /* 0x0000000000067805 */ /* 0x000fc4000001ff00 */
[----:B------:R-:W-:-:S04]  /*0270*/  FFMA R5, R13, R13, R4 ;  /* 0x0000000d0d057223 */ /* 0x000fc80000000004 */
[----:B------:R-:W-:-:S04]  /*0280*/  FFMA R5, R10, R10, R5 ;  /* 0x0000000a0a057223 */ /* 0x000fc80000000005 */
[----:B------:R-:W-:-:S05]  /*0290*/  FFMA R20, R12, R12, R5 ;  /* 0x0000000c0c147223 */ /* 0x000fca0000000005 */
[----:B------:R-:W0:Y:S02]  /*02a0*/  SHFL.BFLY PT, R5, R20, 0x10, 0x1f ;  /* 0x0e001f0014057f89 */ /* 0x000e2400000e0000 */
[----:B0-----:R-:W-:-:S05]  /*02b0*/  FADD R21, R20, R5 ;  /* 0x0000000514157221 */ /* 0x001fca0000000000 */
[----:B------:R-:W0:Y:S02]  /*02c0*/  SHFL.BFLY PT, R4, R21, 0x8, 0x1f ;  /* 0x0d001f0015047f89 */ /* 0x000e2400000e0000 */
[----:B0-----:R-:W-:Y:S02]  /*02d0*/  FADD R22, R21, R4 ;  /* 0x0000000415167221 */ /* 0x001fe40000000000 */
[----:B------:R-:W-:-:S03]  /*02e0*/  CS2R R4, SRZ ;  /* 0x0000000000047805 */ /* 0x000fc6000001ff00 */
[----:B------:R-:W0:Y:S04]  /*02f0*/  SHFL.BFLY PT, R23, R22, 0x4, 0x1f ;  /* 0x0c801f0016177f89 */ /* 0x000e2800000e0000 */
[----:B------:R1:W2:Y:S01]  /*0300*/  @!P1 LDG.E.128 R4, [R18.64] ;  /* 0x0000000412049981 */ /* 0x0002a2000c1e1d00 */
[----:B0-----:R-:W-:Y:S01]  /*0310*/  FADD R23, R22, R23 ;  /* 0x0000001716177221 */ /* 0x001fe20000000000 */
[----:B------:R-:W-:-:S04]  /*0320*/  SHF.R.U32.HI R22, RZ, 0x3, R2 ;  /* 0x00000003ff167819 */ /* 0x000fc80000011602 */
[----:B------:R-:W0:Y:S01]  /*0330*/  SHFL.BFLY PT, R20, R23, 0x2, 0x1f ;  /* 0x0c401f0017147f89 */ /* 0x000e2200000e0000 */
[----:B------:R-:W-:Y:S01]  /*0340*/  LOP3.LUT R22, R22, 0x1c, RZ, 0xc0, !PT ;  /* 0x0000001c16167812 */ /* 0x000fe200078ec0ff */
[----:B0-----:R-:W-:-:S05]  /*0350*/  FADD R20, R23, R20 ;  /* 0x0000001417147221 */ /* 0x001fca0000000000 */
[----:B------:R-:W0:Y:S02]  /*0360*/  SHFL.BFLY PT, R21, R20, 0x1, 0x1f ;  /* 0x0c201f0014157f89 */ /* 0x000e2400000e0000 */
[----:B0-----:R-:W-:-:S05]  /*0370*/  FADD R25, R20, R21 ;  /* 0x0000001514197221 */ /* 0x001fca0000000000 */
[----:B------:R-:W-:Y:S04]  /*0380*/  @!P0 STS [R22], R25 ;  /* 0x0000001916008388 */ /* 0x000fe80000000800 */
[----:B------:R-:W-:Y:S01]  /*0390*/  BAR.SYNC.DEFER_BLOCKING 0x0 ;  /* 0x0000000000007b1d */ /* 0x000fe20000010000 */
[----:B------:R-:W-:-:S04]  /*03a0*/  LOP3.LUT P0, RZ, R2, 0x7, RZ, 0xc0, !PT ;  /* 0x0000000702ff7812 */ /* 0x000fc8000780c0ff */
[----:B------:R-:W-:Y:S01]  /*03b0*/  ISETP.LT.AND P0, PT, R2, 0x8, !P0 ;  /* 0x000000080200780c */ /* 0x000fe20004701270 */
[----:B------:R-:W1:Y:S04]  /*03c0*/  @!P2 LDS R9, [R2.X4] ;  /* 0x000000000209a984 */ /* 0x000e680000004800 */
[----:B-1----:R-:W0:Y:S02]  /*03d0*/  SHFL.BFLY PT, R18, R9, 0x4, 0x1f ;  /* 0x0c801f0009127f89 */ /* 0x002e2400000e0000 */
[----:B0-----:R-:W-:-:S05]  /*03e0*/  FADD R18, R9, R18 ;  /* 0x0000001209127221 */ /* 0x001fca0000000000 */
[----:B------:R-:W0:Y:S02]  /*03f0*/  SHFL.BFLY PT, R19, R18, 0x2, 0x1f ;  /* 0x0c401f0012137f89 */ /* 0x000e2400000e0000 */
[----:B0-----:R-:W-:-:S05]  /*0400*/  FADD R19, R18, R19 ;  /* 0x0000001312137221 */ /* 0x001fca0000000000 */
[----:B------:R-:W0:Y:S02]  /*0410*/  SHFL.BFLY PT, R20, R19, 0x1, 0x1f ;  /* 0x0c201f0013147f89 */ /* 0x000e2400000e0000 */
[----:B0-----:R-:W-:Y:S01]  /*0420*/  FADD R21, R19, R20 ;  /* 0x0000001413157221 */ /* 0x001fe20000000000 */
[----:B------:R-:W-:Y:S01]  /*0430*/  I2FP.F32.S32 R20, c[0x0][0x190] ;  /* 0x0000640000147a45 */ /* 0x000fe20000201400 */
[----:B------:R-:W-:-:S03]  /*0440*/  IMAD R19, R0, c[0x0][0x168], RZ ;  /* 0x00005a0000137a24 */ /* 0x000fc600078e02ff */
[----:B------:R-:W-:Y:S04]  /*0450*/  @P0 STS [R2.X4], R21 ;  /* 0x0000001502000388 */ /* 0x000fe80000004800 */
[----:B------:R-:W-:Y:S01]  /*0460*/  BAR.SYNC.DEFER_BLOCKING 0x0 ;  /* 0x0000000000007b1d */ /* 0x000fe20000010000 */
[C---:B------:R-:W-:Y:S01]  /*0470*/  FSETP.GT.AND P0, PT, |R20|.reuse, 8.50705917302346158658e+37, PT ;  /* 0x7e8000001400780b */ /* 0x040fe20003f04200 */
[----:B------:R-:W-:Y:S01]  /*0480*/  IMAD.WIDE R18, R19, R8, c[0x0][0x160] ;  /* 0x0000580013127625 */ /* 0x000fe200078e0208 */
[----:B------:R-:W-:-:S11]  /*0490*/  FSETP.GEU.AND P2, PT, |R20|, 1.175494350822287508e-38, PT ;  /* 0x008000001400780b */ /* 0x000fd60003f4e200 */
[----:B------:R-:W-:-:S04]  /*04a0*/  @P0 FMUL R20, R20, 0.25 ;  /* 0x3e80000014140820 */ /* 0x000fc80000400000 */
[----:B------:R-:W-:-:S04]  /*04b0*/  @!P2 FMUL R20, R20, 16777216 ;  /* 0x4b8000001414a820 */ /* 0x000fc80000400000 */
[----:B------:R2:W0:Y:S01]  /*04c0*/  MUFU.RCP R9, R20 ;  /* 0x0000001400097308 */ /* 0x0004220000001000 */
[----:B------:R-:W1:Y:S01]  /*04d0*/  LDS R22, [RZ] ;  /* 0x00000000ff167984 */ /* 0x000e620000000800 */
[----:B--2---:R-:W-:Y:S02]  /*04e0*/  SEL R20, R5, RZ, !P1 ;  /* 0x000000ff05147207 */ /* 0x004fe40004800000 */
[----:B------:R-:W-:Y:S01]  /*04f0*/  SEL R7, R7, RZ, !P1 ;  /* 0x000000ff07077207 */ /* 0x000fe20004800000 */
[----:B-1----:R-:W-:Y:S01]  /*0500*/  @P0 FMUL R22, R22, 0.25 ;  /* 0x3e80000016160820 */ /* 0x002fe20000400000 */
[----:B------:R-:W-:Y:S01]  /*0510*/  ISETP.NE.AND P0, PT, R2, RZ, PT ;  /* 0x000000ff0200720c */ /* 0x000fe20003f05270 */
[----:B------:R-:W-:Y:S01]  /*0520*/  IMAD.WIDE.U32 R2, R3, 0x2, R18 ;  /* 0x0000000203027825 */ /* 0x000fe200078e0012 */
[----:B------:R-:W-:Y:S01]  /*0530*/  SEL R19, R4, RZ, !P1 ;  /* 0x000000ff04137207 */ /* 0x000fe20004800000 */
[----:B------:R-:W-:-:S03]  /*0540*/  @!P2 FMUL R22, R22, 16777216 ;  /* 0x4b8000001616a820 */ /* 0x000fc60000400000 */
[----:B------:R-:W-:Y:S01]  /*0550*/  SHF.L.U32 R18, R19, 0x10, RZ ;  /* 0x0000001013127819 */ /* 0x000fe200000006ff */
[----:B0-----:R-:W-:-:S04]  /*0560*/  FFMA R9, R9, R22, c[0x0][0x194] ;  /* 0x0000650009097623 */ /* 0x001fc80000000016 */
[----:B------:R-:W-:Y:S02]  /*0570*/  FADD R18, R18, c[0x0][0x198] ;  /* 0x0000660012127621 */ /* 0x000fe40000000000 */
[----:B------:R-:W0:Y:S02]  /*0580*/  MUFU.RSQ R9, R9 ;  /* 0x0000000900097308 */ /* 0x000e240000001400 */
[-C--:B0-----:R-:W-:Y:S01]  /*0590*/  FMUL R17, R17, R9.reuse ;  /* 0x0000000911117220 */ /* 0x081fe20000400000 */
[-C--:B------:R-:W-:Y:S01]  /*05a0*/  FMUL R14, R14, R9.reuse ;  /* 0x000000090e0e7220 */ /* 0x080fe20000400000 */
[-C--:B------:R-:W-:Y:S01]  /*05b0*/  FMUL R15, R15, R9.reuse ;  /* 0x000000090f0f7220 */ /* 0x080fe20000400000 */
[-C--:B------:R-:W-:Y:S01]  /*05c0*/  FMUL R8, R16, R9.reuse ;  /* 0x0000000910087220 */ /* 0x080fe20000400000 */
[-C--:B------:R-:W-:Y:S01]  /*05d0*/  FMUL R16, R11, R9.reuse ;  /* 0x000000090b107220 */ /* 0x080fe20000400000 */
[----:B------:R-:W-:Y:S01]  /*05e0*/  SEL R11, R6, RZ, !P1 ;  /* 0x000000ff060b7207 */ /* 0x000fe20004800000 */
[----:B------:R-:W0:Y:S01]  /*05f0*/  F2F.BF16.F32 R17, R17 ;  /* 0x0000001100117304 */ /* 0x000e220000202000 */
[----:B------:R-:W-:Y:S01]  /*0600*/  PRMT R6, R19, 0x7632, R6 ;  /* 0x0000763213067816 */ /* 0x000fe20000000006 */
[-C--:B------:R-:W-:Y:S01]  /*0610*/  FMUL R5, R13, R9.reuse ;  /* 0x000000090d057220 */ /* 0x080fe20000400000 */
[----:B------:R-:W-:Y:S01]  /*0620*/  PRMT R13, R20, 0x7632, R13 ;  /* 0x00007632140d7816 */ /* 0x000fe2000000000d */
[-C--:B------:R-:W-:Y:S01]  /*0630*/  FMUL R12, R12, R9.reuse ;  /* 0x000000090c0c7220 */ /* 0x080fe20000400000 */
[----:B------:R-:W-:Y:S01]  /*0640*/  FMUL R10, R10, R9 ;  /* 0x000000090a0a7220 */ /* 0x000fe20000400000 */
[----:B------:R-:W-:-:S02]  /*0650*/  SHF.L.U32 R19, R20, 0x10, RZ ;  /* 0x0000001014137819 */ /* 0x000fc400000006ff */
[----:B------:R-:W1:Y:S03]  /*0660*/  F2F.BF16.F32 R14, R14 ;  /* 0x0000000e000e7304 */ /* 0x000e660000202000 */
[----:B------:R-:W-:-:S05]  /*0670*/  FADD R19, R19, c[0x0][0x198] ;  /* 0x0000660013137621 */ /* 0x000fca0000000000 */
[----:B------:R-:W2:Y:S01]  /*0680*/  F2F.BF16.F32 R15, R15 ;  /* 0x0000000f000f7304 */ /* 0x000ea20000202000 */
[----:B0-----:R-:W-:Y:S01]  /*0690*/  SHF.L.U32 R21, R17, 0x10, RZ ;  /* 0x0000001011157819 */ /* 0x001fe200000006ff */
[----:B------:R-:W-:-:S04]  /*06a0*/  IMAD.U32 R17, R6, 0x10000, RZ ;  /* 0x0001000006117824 */ /* 0x000fc800078e00ff */
[----:B------:R-:W-:Y:S01]  /*06b0*/  FADD R17, R17, c[0x0][0x198] ;  /* 0x0000660011117621 */ /* 0x000fe20000000000 */
[----:B------:R-:W-:Y:S01]  /*06c0*/  FMUL R6, R18, R21 ;  /* 0x0000001512067220 */ /* 0x000fe20000400000 */
[----:B------:R-:W0:Y:S01]  /*06d0*/  F2F.BF16.F32 R8, R8 ;  /* 0x0000000800087304 */ /* 0x000e220000202000 */
[----:B-1----:R-:W-:-:S07]  /*06e0*/  SHF.L.U32 R14, R14, 0x10, RZ ;  /* 0x000000100e0e7819 */ /* 0x002fce00000006ff */
[----:B------:R1:W-:Y:S01]  /*06f0*/  F2F.BF16.F32 R4, R16 ;  /* 0x0000001000047304 */ /* 0x0003e20000202000 */
[----:B--2---:R-:W-:Y:S01]  /*0700*/  SHF.L.U32 R18, R15, 0x10, RZ ;  /* 0x000000100f127819 */ /* 0x004fe200000006ff */
[----:B------:R-:W-:Y:S01]  /*0710*/  FMUL R15, R17, R14 ;  /* 0x0000000e110f7220 */ /* 0x000fe20000400000 */
[C---:B------:R-:W-:Y:S01]  /*0720*/  IMAD.U32 R17, R7.reuse, 0x10000, RZ ;  /* 0x0001000007117824 */ /* 0x040fe200078e00ff */
[----:B------:R-:W-:Y:S02]  /*0730*/  PRMT R7, R7, 0x7632, R7 ;  /* 0x0000763207077816 */ /* 0x000fe40000000007 */
[----:B------:R-:W-:Y:S01]  /*0740*/  SHF.L.U32 R14, R11, 0x10, RZ ;  /* 0x000000100b0e7819 */ /* 0x000fe200000006ff */
[----:B------:R-:W-:Y:S01]  /*0750*/  FADD R17, R17, c[0x0][0x198] ;  /* 0x0000660011117621 */ /* 0x000fe20000000000 */
[----:B------:R-:W2:Y:S01]  /*0760*/  F2F.BF16.F32 R5, R5 ;  /* 0x0000000500057304 */ /* 0x000ea20000202000 */
[----:B-1----:R-:W-:Y:S02]  /*0770*/  SHF.L.U32 R16, R13, 0x10, RZ ;  /* 0x000000100d107819 */ /* 0x002fe400000006ff */
[----:B0-----:R-:W-:Y:S01]  /*0780*/  SHF.L.U32 R21, R8, 0x10, RZ ;  /* 0x0000001008157819 */ /* 0x001fe200000006ff */
[----:B------:R-:W-:Y:S01]  /*0790*/  FMUL R8, R19, R18 ;  /* 0x0000001213087220 */ /* 0x000fe20000400000 */
[----:B------:R-:W-:Y:S01]  /*07a0*/  MOV R19, 0x4 ;  /* 0x0000000400137802 */ /* 0x000fe20000000f00 */
[----:B------:R-:W-:Y:S01]  /*07b0*/  FADD R16, R16, c[0x0][0x198] ;  /* 0x0000660010107621 */ /* 0x000fe20000000000 */
[----:B------:R-:W-:Y:S01]  /*07c0*/  SHF.L.U32 R7, R7, 0x10, RZ ;  /* 0x0000001007077819 */ /* 0x000fe200000006ff */
[----:B------:R0:W1:Y:S01]  /*07d0*/  F2F.BF16.F32 R13, R10 ;  /* 0x0000000a000d7304 */ /* 0x0000620000202000 */
[----:B------:R-:W-:Y:S01]  /*07e0*/  FADD R14, R14, c[0x0][0x198] ;  /* 0x000066000e0e7621 */ /* 0x000fe20000000000 */
[----:B------:R-:W-:-:S02]  /*07f0*/  FMUL R21, R16, R21 ;  /* 0x0000001510157220 */ /* 0x000fc40000400000 */
[----:B------:R-:W-:-:S04]  /*0800*/  FADD R7, R7, c[0x0][0x198] ;  /* 0x0000660007077621 */ /* 0x000fc80000000000 */
[----:B------:R-:W3:Y:S01]  /*0810*/  F2F.BF16.F32 R12, R12 ;  /* 0x0000000c000c7304 */ /* 0x000ee20000202000 */
[----:B0-----:R-:W-:Y:S02]  /*0820*/  PRMT R10, R11, 0x7632, R10 ;  /* 0x000076320b0a7816 */ /* 0x001fe4000000000a */
[----:B--2---:R-:W-:Y:S02]  /*0830*/  SHF.L.U32 R5, R5, 0x10, RZ ;  /* 0x0000001005057819 */ /* 0x004fe400000006ff */
[----:B------:R-:W-:Y:S01]  /*0840*/  SHF.L.U32 R16, R10, 0x10, RZ ;  /* 0x000000100a107819 */ /* 0x000fe200000006ff */
[----:B------:R-:W-:Y:S01]  /*0850*/  IMAD.WIDE R10, R0, R19, c[0x0][0x188] ;  /* 0x00006200000a7625 */ /* 0x000fe200078e0213 */
[----:B------:R-:W-:Y:S02]  /*0860*/  SHF.L.U32 R19, R4, 0x10, RZ ;  /* 0x0000001004137819 */ /* 0x000fe400000006ff */
[----:B-1----:R-:W-:Y:S01]  /*0870*/  SHF.L.U32 R0, R13, 0x10, RZ ;  /* 0x000000100d007819 */ /* 0x002fe200000006ff */
[----:B------:R-:W-:Y:S01]  /*0880*/  FADD R16, R16, c[0x0][0x198] ;  /* 0x0000660010107621 */ /* 0x000fe20000000000 */
[----:B------:R0:W-:Y:S01]  /*0890*/  @!P0 STG.E [R10.64], R9 ;  /* 0x000000090a008986 */ /* 0x0001e2000c101904 */
[----:B------:R-:W-:Y:S01]  /*08a0*/  FMUL R14, R14, R19 ;  /* 0x000000130e0e7220 */ /* 0x000fe20000400000 */
[----:B------:R-:W-:Y:S01]  /*08b0*/  F2FP.BF16.F32.PACK_AB R13, R21, R8 ;  /* 0x00000008150d723e */ /* 0x000fe200000010ff */
[----:B------:R-:W-:Y:S01]  /*08c0*/  FMUL R5, R16, R5 ;  /* 0x0000000510057220 */ /* 0x000fe20000400000 */
[----:B------:R-:W-:Y:S01]  /*08d0*/  FMUL R0, R17, R0 ;  /* 0x0000000011007220 */ /* 0x000fe20000400000 */
[----:B---3--:R-:W-:-:S03]  /*08e0*/  SHF.L.U32 R12, R12, 0x10, RZ ;  /* 0x000000100c0c7819 */ /* 0x008fc600000006ff */
[----:B------:R-:W-:Y:S02]  /*08f0*/  F2FP.BF16.F32.PACK_AB R14, R5, R14 ;  /* 0x0000000e050e723e */ /* 0x000fe400000010ff */
[----:B------:R-:W-:Y:S01]  /*0900*/  FMUL R7, R7, R12 ;  /* 0x0000000c07077220 */ /* 0x000fe20000400000 */
[----:B------:R-:W-:-:S04]  /*0910*/  F2FP.BF16.F32.PACK_AB R12, R15, R6 ;  /* 0x000000060f0c723e */ /* 0x000fc800000010ff */
[----:B------:R-:W-:Y:S01]  /*0920*/  F2FP.BF16.F32.PACK_AB R15, R7, R0 ;  /* 0x00000000070f723e */ /* 0x000fe200000010ff */
[----:B------:R-:W-:Y:S06]  /*0930*/  @P1 EXIT ;  /* 0x000000000000194d */ /* 0x000fec0003800000 */
[----:B0-----:R-:W-:Y:S01]  /*0940*/  STG.E.128 [R2.64], R12 ;  /* 0x0000000c02007986 */ /* 0x001fe2000c101d04 */
[----:B------:R-:W-:Y:S05]  /*0950*/  EXIT ;  /* 0x000000000000794d */ /* 0x000fea0003800000 */
.L_x_0:
[----:B------:R-:W-:-:S00]  /*0960*/  BRA `(.L_x_0) ;  /* 0xfffffff000007947 */ /* 0x000fc0000383ffff */
[----:B------:R-:W-:-:S00]  /*0970*/  NOP ;  /* 0x0000000000007918 */ /* 0x000fc00000000000 */
        /* <DEDUP_REMOVED lines=8> */
.L_x_1:


//--------------------- .nv.global.init           --------------------------
	.section	.nv.global.init,"aw",@progbits
.nv.global.init:
	.type		_$_str,@object
	.size		_$_str,(.L_0 - _$_str)
_$_str:
        /*0000*/ 	.byte	0x5f, 0x5f, 0x43, 0x55, 0x44, 0x41, 0x5f, 0x46, 0x54, 0x5a, 0x00
.L_0:


//--------------------- .nv.shared._rms_norm_forward_kernel --------------------------
	.section	.nv.shared._rms_norm_forward_kernel,"aw",@nobits
	.sectionflags	@""
	.align	16
